	.headerflags	@"EF_CUDA_TEXMODE_UNIFIED EF_CUDA_64BIT_ADDRESS EF_CUDA_ACCELERATORS EF_CUDA_SM90 EF_CUDA_VIRTUAL_SM(EF_CUDA_SM90)"
	.elftype	@"ET_EXEC"


//--------------------- .nv.info                  --------------------------
	.section	.nv.info,"",@"SHT_CUDA_INFO"
	.align	4


	//----- nvinfo : EIATTR_REGCOUNT
	.align		4
        /*0000*/ 	.byte	0x04, 0x2f
        /*0002*/ 	.short	(.L_1 - .L_0)
	.align		4
.L_0:
        /*0004*/ 	.word	index@(triton_poi_fused_mul_41)
        /*0008*/ 	.word	0x00000013


	//----- nvinfo : EIATTR_MIN_STACK_SIZE
	.align		4
.L_1:
        /*000c*/ 	.byte	0x04, 0x12
        /*000e*/ 	.short	(.L_3 - .L_2)
	.align		4
.L_2:
        /*0010*/ 	.word	index@(triton_poi_fused_mul_41)
        /*0014*/ 	.word	0x00000000


	//----- nvinfo : EIATTR_FRAME_SIZE
	.align		4
.L_3:
        /*0018*/ 	.byte	0x04, 0x11
        /*001a*/ 	.short	(.L_5 - .L_4)
	.align		4
.L_4:
        /*001c*/ 	.word	index@(triton_poi_fused_mul_41)
        /*0020*/ 	.word	0x00000000


	//----- nvinfo : EIATTR_MIN_STACK_SIZE
	.align		4
.L_5:
        /*0024*/ 	.byte	0x04, 0x12
        /*0026*/ 	.short	(.L_7 - .L_6)
	.align		4
.L_6:
        /*0028*/ 	.word	index@(triton_poi_fused_mul_41)
        /*002c*/ 	.word	0x00000000
.L_7:


//--------------------- .nv.info.triton_poi_fused_mul_41 --------------------------
	.section	.nv.info.triton_poi_fused_mul_41,"",@"SHT_CUDA_INFO"
	.sectionflags	@""
	.align	4


	//----- nvinfo : EIATTR_CUDA_API_VERSION
	.align		4
        /*0000*/ 	.byte	0x04, 0x37
        /*0002*/ 	.short	(.L_9 - .L_8)
.L_8:
        /*0004*/ 	.word	0x0000007c


	//----- nvinfo : EIATTR_KPARAM_INFO
	.align		4
.L_9:
        /*0008*/ 	.byte	0x04, 0x17
        /*000a*/ 	.short	(.L_11 - .L_10)
.L_10:
        /*000c*/ 	.word	0x00000000
        /*0010*/ 	.short	0x0002
        /*0012*/ 	.short	0x0010
        /*0014*/ 	.byte	0x00, 0xf0, 0x11, 0x00


	//----- nvinfo : EIATTR_KPARAM_INFO
	.align		4
.L_11:
        /*0018*/ 	.byte	0x04, 0x17
        /*001a*/ 	.short	(.L_13 - .L_12)
.L_12:
        /*001c*/ 	.word	0x00000000
        /*0020*/ 	.short	0x0001
        /*0022*/ 	.short	0x0008
        /*0024*/ 	.byte	0x00, 0xf4, 0x21, 0x00


	//----- nvinfo : EIATTR_KPARAM_INFO
	.align		4
.L_13:
        /*0028*/ 	.byte	0x04, 0x17
        /*002a*/ 	.short	(.L_15 - .L_14)
.L_14:
        /*002c*/ 	.word	0x00000000
        /*0030*/ 	.short	0x0000
        /*0032*/ 	.short	0x0000
        /*0034*/ 	.byte	0x00, 0xf4, 0x21, 0x00


	//----- nvinfo : EIATTR_SPARSE_MMA_MASK
	.align		4
.L_15:
        /*0038*/ 	.byte	0x03, 0x50
        /*003a*/ 	.short	0x0000


	//----- nvinfo : EIATTR_MAXREG_COUNT
	.align		4
        /*003c*/ 	.byte	0x03, 0x1b
        /*003e*/ 	.short	0x00ff


	//----- nvinfo : EIATTR_EXIT_INSTR_OFFSETS
	.align		4
        /*0040*/ 	.byte	0x04, 0x1c
        /*0042*/ 	.short	(.L_17 - .L_16)


	//   ....[0]....
.L_16:
        /*0044*/ 	.word	0x00000390


	//----- nvinfo : EIATTR_REQNTID
	.align		4
.L_17:
        /*0048*/ 	.byte	0x04, 0x10
        /*004a*/ 	.short	(.L_19 - .L_18)
.L_18:
        /*004c*/ 	.word	0x00000080
        /*0050*/ 	.word	0x00000001
        /*0054*/ 	.word	0x00000001


	//----- nvinfo : EIATTR_CBANK_PARAM_SIZE
	.align		4
.L_19:
        /*0058*/ 	.byte	0x03, 0x19
        /*005a*/ 	.short	0x0014


	//----- nvinfo : EIATTR_PARAM_CBANK
	.align		4
        /*005c*/ 	.byte	0x04, 0x0a
        /*005e*/ 	.short	(.L_21 - .L_20)
	.align		4
.L_20:
        /*0060*/ 	.word	index@(.nv.constant0.triton_poi_fused_mul_41)
        /*0064*/ 	.short	0x0210
        /*0066*/ 	.short	0x0014


	//----- nvinfo : EIATTR_SW_WAR
	.align		4
.L_21:
        /*0068*/ 	.byte	0x04, 0x36
        /*006a*/ 	.short	(.L_23 - .L_22)
.L_22:
        /*006c*/ 	.word	0x00000008
.L_23:


//--------------------- .nv.callgraph             --------------------------
	.section	.nv.callgraph,"",@"SHT_CUDA_CALLGRAPH"
	.align	4
	.sectionentsize	8
	.align		4
        /*0000*/ 	.word	0x00000000
	.align		4
        /*0004*/ 	.word	0xffffffff
	.align		4
        /*0008*/ 	.word	0x00000000
	.align		4
        /*000c*/ 	.word	0xfffffffe
	.align		4
        /*0010*/ 	.word	0x00000000
	.align		4
        /*0014*/ 	.word	0xfffffffd
	.align		4
        /*0018*/ 	.word	0x00000000
	.align		4
        /*001c*/ 	.word	0xfffffffc


//--------------------- .text.triton_poi_fused_mul_41 --------------------------
	.section	.text.triton_poi_fused_mul_41,"ax",@progbits
	.align	128
        .global         triton_poi_fused_mul_41
        .type           triton_poi_fused_mul_41,@function
        .size           triton_poi_fused_mul_41,(.L_x_1 - triton_poi_fused_mul_41)
        .other          triton_poi_fused_mul_41,@"STO_CUDA_ENTRY STV_DEFAULT"
triton_poi_fused_mul_41:
.text.triton_poi_fused_mul_41:
[----:B------:R-:W-:Y:S01]  /*0000*/  LDC R1, c[0x0][0x28] ;  /* 0x00000a00ff017b82 */ /* 0x000fe20000000800 */
[----:B------:R-:W1:Y:S07]  /*0010*/  S2R R0, SR_TID.X ;  /* 0x0000000000007919 */ /* 0x000e6e0000002100 */
[----:B------:R-:W2:Y:S01]  /*0020*/  LDC.64 R14, c[0x0][0x218] ;  /* 0x00008600ff0e7b82 */ /* 0x000ea20000000a00 */
[----:B------:R-:W-:Y:S01]  /*0030*/  ULDC.64 UR4, c[0x0][0x208] ;  /* 0x0000820000047ab9 */ /* 0x000fe20000000a00 */
[----:B------:R-:W3:Y:S01]  /*0040*/  S2R R5, SR_CTAID.X ;  /* 0x0000000000057919 */ /* 0x000ee20000002500 */
[----:B-1----:R-:W-:-:S02]  /*0050*/  SHF.L.U32 R0, R0, 0x2, RZ ;  /* 0x0000000200007819 */ /* 0x002fc400000006ff */
[----:B---3--:R-:W-:Y:S02]  /*0060*/  SHF.R.S32.HI R2, RZ, 0x15, R5 ;  /* 0x00000015ff027819 */ /* 0x008fe40000011405 */
[----:B------:R-:W-:Y:S02]  /*0070*/  LOP3.LUT R0, R0, 0x1fc, RZ, 0xc0, !PT ;  /* 0x000001fc00007812 */ /* 0x000fe400078ec0ff */
[----:B------:R-:W-:Y:S02]  /*0080*/  SGXT R2, R2, 0x1 ;  /* 0x000000010202781a */ /* 0x000fe40000000200 */
[----:B------:R-:W-:-:S04]  /*0090*/  LEA R5, R5, R0, 0xa ;  /* 0x0000000005057211 */ /* 0x000fc800078e50ff */
[----:B------:R-:W-:-:S04]  /*00a0*/  LEA.HI R2, R2, R5, RZ, 0xc ;  /* 0x0000000502027211 */ /* 0x000fc800078f60ff */
[----:B------:R-:W-:Y:S02]  /*00b0*/  SHF.R.S32.HI R13, RZ, 0xc, R2 ;  /* 0x0000000cff0d7819 */ /* 0x000fe40000011402 */
[----:B------:R-:W-:-:S03]  /*00c0*/  IADD3 R2, R2, 0x200, RZ ;  /* 0x0000020002027810 */ /* 0x000fc60007ffe0ff */
[----:B--2---:R-:W-:Y:S01]  /*00d0*/  IMAD.WIDE R12, R13, 0x4, R14 ;  /* 0x000000040d0c7825 */ /* 0x004fe200078e020e */
[----:B------:R-:W-:-:S05]  /*00e0*/  SHF.R.S32.HI R3, RZ, 0xc, R2 ;  /* 0x0000000cff037819 */ /* 0x000fca0000011402 */
[----:B------:R-:W-:Y:S01]  /*00f0*/  IMAD.WIDE R14, R3, 0x4, R14 ;  /* 0x00000004030e7825 */ /* 0x000fe200078e020e */
[----:B------:R-:W2:Y:S01]  /*0100*/  LDG.E.EL R12, desc[UR4][R12.64] ;  /* 0x000000040c0c7981 */ /* 0x000ea2000c2e1900 */
[----:B------:R-:W1:Y:S04]  /*0110*/  LDC.64 R2, c[0x0][0x210] ;  /* 0x00008400ff027b82 */ /* 0x000e680000000a00 */
[----:B------:R-:W3:Y:S01]  /*0120*/  LDG.E.EL R14, desc[UR4][R14.64] ;  /* 0x000000040e0e7981 */ /* 0x000ee2000c2e1900 */
[----:B-1----:R-:W-:-:S05]  /*0130*/  IMAD.WIDE R2, R5, 0x4, R2 ;  /* 0x0000000405027825 */ /* 0x002fca00078e0202 */
[----:B------:R-:W4:Y:S04]  /*0140*/  LDG.E.128 R8, desc[UR4][R2.64] ;  /* 0x0000000402087981 */ /* 0x000f28000c1e1d00 */
[----:B------:R-:W5:Y:S01]  /*0150*/  LDG.E.128 R4, desc[UR4][R2.64+0x800] ;  /* 0x0008000402047981 */ /* 0x000f62000c1e1d00 */
[----:B--2---:R-:W-:-:S04]  /*0160*/  FADD R0, RZ, -R12 ;  /* 0x8000000cff007221 */ /* 0x004fc80000000000 */
[----:B------:R-:W-:Y:S01]  /*0170*/  FMUL R16, R0, 1.4426950216293334961 ;  /* 0x3fb8aa3b00107820 */ /* 0x000fe20000400000 */
[----:B---3--:R-:W-:-:S04]  /*0180*/  FADD R0, RZ, -R14 ;  /* 0x8000000eff007221 */ /* 0x008fc80000000000 */
[----:B------:R-:W-:Y:S01]  /*0190*/  FMUL R12, R0, 1.4426950216293334961 ;  /* 0x3fb8aa3b000c7820 */ /* 0x000fe20000400000 */
[----:B------:R-:W-:-:S04]  /*01a0*/  FSETP.GEU.AND P0, PT, R16, -126, PT ;  /* 0xc2fc00001000780b */ /* 0x000fc80003f0e000 */
[----:B------:R-:W-:-:S09]  /*01b0*/  FSETP.GEU.AND P1, PT, R12, -126, PT ;  /* 0xc2fc00000c00780b */ /* 0x000fd20003f2e000 */
[----:B------:R-:W-:-:S04]  /*01c0*/  @!P0 FMUL R16, R16, 0.5 ;  /* 0x3f00000010108820 */ /* 0x000fc80000400000 */
[----:B------:R-:W-:Y:S01]  /*01d0*/  @!P1 FMUL R12, R12, 0.5 ;  /* 0x3f0000000c0c9820 */ /* 0x000fe20000400000 */
[----:B------:R-:W1:Y:S08]  /*01e0*/  MUFU.EX2 R0, R16 ;  /* 0x0000001000007308 */ /* 0x000e700000000800 */
[----:B------:R2:W3:Y:S01]  /*01f0*/  MUFU.EX2 R13, R12 ;  /* 0x0000000c000d7308 */ /* 0x0004e20000000800 */
[----:B-1----:R-:W-:Y:S01]  /*0200*/  @!P0 FMUL R0, R0, R0 ;  /* 0x0000000000008220 */ /* 0x002fe20000400000 */
[----:B--2---:R-:W-:-:S03]  /*0210*/  HFMA2.MMA R12, -RZ, RZ, 1.625, 0 ;  /* 0x3e800000ff0c7435 */ /* 0x004fc600000001ff */
[----:B------:R-:W-:Y:S01]  /*0220*/  FADD R0, R0, 1 ;  /* 0x3f80000000007421 */ /* 0x000fe20000000000 */
[----:B---3--:R-:W-:-:S04]  /*0230*/  @!P1 FMUL R13, R13, R13 ;  /* 0x0000000d0d0d9220 */ /* 0x008fc80000400000 */
[----:B------:R-:W-:Y:S01]  /*0240*/  FSETP.GT.AND P0, PT, R0, 8.50705917302346158658e+37, PT ;  /* 0x7e8000000000780b */ /* 0x000fe20003f04000 */
[----:B------:R-:W-:-:S03]  /*0250*/  FADD R13, R13, 1 ;  /* 0x3f8000000d0d7421 */ /* 0x000fc60000000000 */
[----:B------:R-:W-:Y:S02]  /*0260*/  FSEL R15, R12, 1, P0 ;  /* 0x3f8000000c0f7808 */ /* 0x000fe40000000000 */
[----:B------:R-:W-:-:S04]  /*0270*/  FSETP.GT.AND P1, PT, R13, 8.50705917302346158658e+37, PT ;  /* 0x7e8000000d00780b */ /* 0x000fc80003f24000 */
[----:B------:R-:W-:-:S03]  /*0280*/  FSEL R12, R12, 1, P1 ;  /* 0x3f8000000c0c7808 */ /* 0x000fc60000800000 */
[----:B------:R-:W-:-:S06]  /*0290*/  @P0 FMUL R0, R0, 0.25 ;  /* 0x3e80000000000820 */ /* 0x000fcc0000400000 */
[----:B------:R-:W1:Y:S01]  /*02a0*/  MUFU.RCP R0, R0 ;  /* 0x0000000000007308 */ /* 0x000e620000001000 */
[----:B------:R-:W-:-:S07]  /*02b0*/  @P1 FMUL R13, R13, 0.25 ;  /* 0x3e8000000d0d1820 */ /* 0x000fce0000400000 */
[----:B------:R-:W2:Y:S01]  /*02c0*/  MUFU.RCP R13, R13 ;  /* 0x0000000d000d7308 */ /* 0x000ea20000001000 */
[----:B-1----:R-:W-:-:S04]  /*02d0*/  FMUL R15, R0, R15 ;  /* 0x0000000f000f7220 */ /* 0x002fc80000400000 */
[-C--:B----4-:R-:W-:Y:S01]  /*02e0*/  FMUL R8, R8, R15.reuse ;  /* 0x0000000f08087220 */ /* 0x090fe20000400000 */
[-C--:B------:R-:W-:Y:S01]  /*02f0*/  FMUL R9, R9, R15.reuse ;  /* 0x0000000f09097220 */ /* 0x080fe20000400000 */
[-C--:B------:R-:W-:Y:S01]  /*0300*/  FMUL R10, R10, R15.reuse ;  /* 0x0000000f0a0a7220 */ /* 0x080fe20000400000 */
[----:B------:R-:W-:Y:S01]  /*0310*/  FMUL R11, R11, R15 ;  /* 0x0000000f0b0b7220 */ /* 0x000fe20000400000 */
[----:B--2---:R-:W-:-:S04]  /*0320*/  FMUL R12, R13, R12 ;  /* 0x0000000c0d0c7220 */ /* 0x004fc80000400000 */
[-C--:B-----5:R-:W-:Y:S01]  /*0330*/  FMUL R4, R4, R12.reuse ;  /* 0x0000000c04047220 */ /* 0x0a0fe20000400000 */
[-C--:B------:R-:W-:Y:S01]  /*0340*/  FMUL R5, R5, R12.reuse ;  /* 0x0000000c05057220 */ /* 0x080fe20000400000 */
[-C--:B------:R-:W-:Y:S01]  /*0350*/  FMUL R6, R6, R12.reuse ;  /* 0x0000000c06067220 */ /* 0x080fe20000400000 */
[----:B------:R-:W-:Y:S01]  /*0360*/  FMUL R7, R7, R12 ;  /* 0x0000000c07077220 */ /* 0x000fe20000400000 */
[----:B------:R-:W-:Y:S04]  /*0370*/  STG.E.128 desc[UR4][R2.64], R8 ;  /* 0x0000000802007986 */ /* 0x000fe8000c101d04 */
[----:B------:R-:W-:Y:S01]  /*0380*/  STG.E.128 desc[UR4][R2.64+0x800], R4 ;  /* 0x0008000402007986 */ /* 0x000fe2000c101d04 */
[----:B------:R-:W-:Y:S05]  /*0390*/  EXIT ;  /* 0x000000000000794d */ /* 0x000fea0003800000 */
.L_x_0:
[----:B------:R-:W-:-:S00]  /*03a0*/  BRA `(.L_x_0) ;  /* 0xfffffffc00fc7947 */ /* 0x000fc0000383ffff */
[----:B------:R-:W-:-:S00]  /*03b0*/  NOP ;  /* 0x0000000000007918 */ /* 0x000fc00000000000 */
        /* <DEDUP_REMOVED lines=12> */
.L_x_1:


//--------------------- .nv.constant0.triton_poi_fused_mul_41 --------------------------
	.section	.nv.constant0.triton_poi_fused_mul_41,"a",@progbits
	.sectionflags	@""
	.align	4
.nv.constant0.triton_poi_fused_mul_41:
	.zero		548
